	.headerflags	@"EF_CUDA_TEXMODE_UNIFIED EF_CUDA_64BIT_ADDRESS EF_CUDA_ACCELERATORS EF_CUDA_SM90 EF_CUDA_VIRTUAL_SM(EF_CUDA_SM90)"
	.elftype	@"ET_EXEC"


//--------------------- .nv.info                  --------------------------
	.section	.nv.info,"",@"SHT_CUDA_INFO"
	.align	4


	//----- nvinfo : EIATTR_REGCOUNT
	.align		4
        /*0000*/ 	.byte	0x04, 0x2f
        /*0002*/ 	.short	(.L_1 - .L_0)
	.align		4
.L_0:
        /*0004*/ 	.word	index@(triton_poi_fused_0)
        /*0008*/ 	.word	0x0000001e


	//----- nvinfo : EIATTR_MIN_STACK_SIZE
	.align		4
.L_1:
        /*000c*/ 	.byte	0x04, 0x12
        /*000e*/ 	.short	(.L_3 - .L_2)
	.align		4
.L_2:
        /*0010*/ 	.word	index@(triton_poi_fused_0)
        /*0014*/ 	.word	0x00000000


	//----- nvinfo : EIATTR_FRAME_SIZE
	.align		4
.L_3:
        /*0018*/ 	.byte	0x04, 0x11
        /*001a*/ 	.short	(.L_5 - .L_4)
	.align		4
.L_4:
        /*001c*/ 	.word	index@(triton_poi_fused_0)
        /*0020*/ 	.word	0x00000000


	//----- nvinfo : EIATTR_MIN_STACK_SIZE
	.align		4
.L_5:
        /*0024*/ 	.byte	0x04, 0x12
        /*0026*/ 	.short	(.L_7 - .L_6)
	.align		4
.L_6:
        /*0028*/ 	.word	index@(triton_poi_fused_0)
        /*002c*/ 	.word	0x00000000
.L_7:


//--------------------- .nv.info.triton_poi_fused_0 --------------------------
	.section	.nv.info.triton_poi_fused_0,"",@"SHT_CUDA_INFO"
	.sectionflags	@""
	.align	4


	//----- nvinfo : EIATTR_CUDA_API_VERSION
	.align		4
        /*0000*/ 	.byte	0x04, 0x37
        /*0002*/ 	.short	(.L_9 - .L_8)
.L_8:
        /*0004*/ 	.word	0x0000007c


	//----- nvinfo : EIATTR_KPARAM_INFO
	.align		4
.L_9:
        /*0008*/ 	.byte	0x04, 0x17
        /*000a*/ 	.short	(.L_11 - .L_10)
.L_10:
        /*000c*/ 	.word	0x00000000
        /*0010*/ 	.short	0x0003
        /*0012*/ 	.short	0x0014
        /*0014*/ 	.byte	0x00, 0xf0, 0x11, 0x00


	//----- nvinfo : EIATTR_KPARAM_INFO
	.align		4
.L_11:
        /*0018*/ 	.byte	0x04, 0x17
        /*001a*/ 	.short	(.L_13 - .L_12)
.L_12:
        /*001c*/ 	.word	0x00000000
        /*0020*/ 	.short	0x0002
        /*0022*/ 	.short	0x0010
        /*0024*/ 	.byte	0x00, 0xf0, 0x11, 0x00


	//----- nvinfo : EIATTR_KPARAM_INFO
	.align		4
.L_13:
        /*0028*/ 	.byte	0x04, 0x17
        /*002a*/ 	.short	(.L_15 - .L_14)
.L_14:
        /*002c*/ 	.word	0x00000000
        /*0030*/ 	.short	0x0001
        /*0032*/ 	.short	0x0008
        /*0034*/ 	.byte	0x00, 0xf4, 0x21, 0x00


	//----- nvinfo : EIATTR_KPARAM_INFO
	.align		4
.L_15:
        /*0038*/ 	.byte	0x04, 0x17
        /*003a*/ 	.short	(.L_17 - .L_16)
.L_16:
        /*003c*/ 	.word	0x00000000
        /*0040*/ 	.short	0x0000
        /*0042*/ 	.short	0x0000
        /*0044*/ 	.byte	0x00, 0xf4, 0x21, 0x00


	//----- nvinfo : EIATTR_SPARSE_MMA_MASK
	.align		4
.L_17:
        /*0048*/ 	.byte	0x03, 0x50
        /*004a*/ 	.short	0x0000


	//----- nvinfo : EIATTR_MAXREG_COUNT
	.align		4
        /*004c*/ 	.byte	0x03, 0x1b
        /*004e*/ 	.short	0x00ff


	//----- nvinfo : EIATTR_EXIT_INSTR_OFFSETS
	.align		4
        /*0050*/ 	.byte	0x04, 0x1c
        /*0052*/ 	.short	(.L_19 - .L_18)


	//   ....[0]....
.L_18:
        /*0054*/ 	.word	0x000006b0


	//   ....[1]....
        /*0058*/ 	.word	0x00000700


	//----- nvinfo : EIATTR_REQNTID
	.align		4
.L_19:
        /*005c*/ 	.byte	0x04, 0x10
        /*005e*/ 	.short	(.L_21 - .L_20)
.L_20:
        /*0060*/ 	.word	0x00000080
        /*0064*/ 	.word	0x00000001
        /*0068*/ 	.word	0x00000001


	//----- nvinfo : EIATTR_CBANK_PARAM_SIZE
	.align		4
.L_21:
        /*006c*/ 	.byte	0x03, 0x19
        /*006e*/ 	.short	0x0018


	//----- nvinfo : EIATTR_PARAM_CBANK
	.align		4
        /*0070*/ 	.byte	0x04, 0x0a
        /*0072*/ 	.short	(.L_23 - .L_22)
	.align		4
.L_22:
        /*0074*/ 	.word	index@(.nv.constant0.triton_poi_fused_0)
        /*0078*/ 	.short	0x0210
        /*007a*/ 	.short	0x0018


	//----- nvinfo : EIATTR_SW_WAR
	.align		4
.L_23:
        /*007c*/ 	.byte	0x04, 0x36
        /*007e*/ 	.short	(.L_25 - .L_24)
.L_24:
        /*0080*/ 	.word	0x00000008
.L_25:


//--------------------- .nv.callgraph             --------------------------
	.section	.nv.callgraph,"",@"SHT_CUDA_CALLGRAPH"
	.align	4
	.sectionentsize	8
	.align		4
        /*0000*/ 	.word	0x00000000
	.align		4
        /*0004*/ 	.word	0xffffffff
	.align		4
        /*0008*/ 	.word	0x00000000
	.align		4
        /*000c*/ 	.word	0xfffffffe
	.align		4
        /*0010*/ 	.word	0x00000000
	.align		4
        /*0014*/ 	.word	0xfffffffd
	.align		4
        /*0018*/ 	.word	0x00000000
	.align		4
        /*001c*/ 	.word	0xfffffffc


//--------------------- .text.triton_poi_fused_0  --------------------------
	.section	.text.triton_poi_fused_0,"ax",@progbits
	.sectionflags	@"SHF_BARRIERS=1"
	.align	128
        .global         triton_poi_fused_0
        .type           triton_poi_fused_0,@function
        .size           triton_poi_fused_0,(.L_x_1 - triton_poi_fused_0)
        .other          triton_poi_fused_0,@"STO_CUDA_ENTRY STV_DEFAULT"
triton_poi_fused_0:
.text.triton_poi_fused_0:
[----:B------:R-:W0:Y:S01]  /*0000*/  LDC R1, c[0x0][0x28] ;  /* 0x00000a00ff017b82 */ /* 0x000e220000000800 */
[----:B------:R-:W1:Y:S07]  /*0010*/  S2R R19, SR_CTAID.Z ;  /* 0x0000000000137919 */ /* 0x000e6e0000002700 */
[----:B------:R-:W1:Y:S01]  /*0020*/  S2UR UR4, SR_CTAID.Y ;  /* 0x00000000000479c3 */ /* 0x000e620000002600 */
[----:B------:R-:W-:Y:S01]  /*0030*/  IMAD.MOV.U32 R14, RZ, RZ, RZ ;  /* 0x000000ffff0e7224 */ /* 0x000fe200078e00ff */
[----:B------:R-:W-:Y:S01]  /*0040*/  ULDC.64 UR6, c[0x0][0x208] ;  /* 0x0000820000067ab9 */ /* 0x000fe20000000a00 */
[----:B------:R-:W2:Y:S01]  /*0050*/  S2R R15, SR_CTAID.X ;  /* 0x00000000000f7919 */ /* 0x000ea20000002500 */
[----:B------:R-:W3:Y:S04]  /*0060*/  S2R R18, SR_TID.X ;  /* 0x0000000000127919 */ /* 0x000ee80000002100 */
[----:B------:R-:W1:Y:S08]  /*0070*/  LDC R0, c[0x0][0x10] ;  /* 0x00000400ff007b82 */ /* 0x000e700000000800 */
[----:B------:R-:W4:Y:S01]  /*0080*/  LDC.64 R16, c[0x0][0x210] ;  /* 0x00008400ff107b82 */ /* 0x000f220000000a00 */
[----:B-1----:R-:W-:-:S02]  /*0090*/  IMAD R19, R19, R0, UR4 ;  /* 0x0000000413137e24 */ /* 0x002fc4000f8e0200 */
[----:B--2---:R-:W-:Y:S02]  /*00a0*/  IMAD.SHL.U32 R15, R15, 0x10, RZ ;  /* 0x000000100f0f7824 */ /* 0x004fe400078e00ff */
[----:B------:R-:W-:Y:S01]  /*00b0*/  IMAD.SHL.U32 R19, R19, 0x40, RZ ;  /* 0x0000004013137824 */ /* 0x000fe200078e00ff */
[----:B---3--:R-:W-:Y:S02]  /*00c0*/  SHF.R.U32.HI R0, RZ, 0x4, R18 ;  /* 0x00000004ff007819 */ /* 0x008fe40000011612 */
[----:B------:R-:W-:Y:S02]  /*00d0*/  LOP3.LUT R4, R15, 0xf, R18, 0xf8, !PT ;  /* 0x0000000f0f047812 */ /* 0x000fe400078ef812 */
[----:B------:R-:W-:Y:S02]  /*00e0*/  SGXT.U32 R0, R0, 0x3 ;  /* 0x000000030000781a */ /* 0x000fe40000000000 */
[----:B------:R-:W-:Y:S02]  /*00f0*/  ISETP.GE.AND P0, PT, R4, 0x9, PT ;  /* 0x000000090400780c */ /* 0x000fe40003f06270 */
[----:B------:R-:W-:-:S02]  /*0100*/  LOP3.LUT R3, R19, 0x8, R0, 0xfe, !PT ;  /* 0x0000000813037812 */ /* 0x000fc400078efe00 */
[----:B------:R-:W-:Y:S02]  /*0110*/  LOP3.LUT R2, R19, R0, RZ, 0xfc, !PT ;  /* 0x0000000013027212 */ /* 0x000fe400078efcff */
[C---:B------:R-:W-:Y:S01]  /*0120*/  ISETP.LT.AND P2, PT, R3.reuse, 0x1e000, !P0 ;  /* 0x0001e0000300780c */ /* 0x040fe20004741270 */
[--C-:B------:R-:W-:Y:S01]  /*0130*/  IMAD R3, R3, 0x9, R4.reuse ;  /* 0x0000000903037824 */ /* 0x100fe200078e0204 */
[----:B------:R-:W-:Y:S01]  /*0140*/  LOP3.LUT R6, R19, 0x10, R0, 0xfe, !PT ;  /* 0x0000001013067812 */ /* 0x000fe200078efe00 */
[C---:B------:R-:W-:Y:S01]  /*0150*/  IMAD R5, R2.reuse, 0x9, R4 ;  /* 0x0000000902057824 */ /* 0x040fe200078e0204 */
[----:B------:R-:W-:Y:S02]  /*0160*/  LOP3.LUT R7, R19, 0x18, R0, 0xfe, !PT ;  /* 0x0000001813077812 */ /* 0x000fe400078efe00 */
[----:B------:R-:W-:Y:S01]  /*0170*/  ISETP.LT.AND P1, PT, R2, 0x1e000, !P0 ;  /* 0x0001e0000200780c */ /* 0x000fe20004721270 */
[----:B----4-:R-:W-:Y:S01]  /*0180*/  IMAD.WIDE R2, R3, 0x4, R16 ;  /* 0x0000000403027825 */ /* 0x010fe200078e0210 */
[----:B------:R-:W-:-:S02]  /*0190*/  ISETP.LT.AND P6, PT, R6, 0x1e000, !P0 ;  /* 0x0001e0000600780c */ /* 0x000fc400047c1270 */
[----:B------:R-:W-:Y:S02]  /*01a0*/  LOP3.LUT R8, R19, 0x20, R0, 0xfe, !PT ;  /* 0x0000002013087812 */ /* 0x000fe400078efe00 */
[----:B------:R-:W-:Y:S01]  /*01b0*/  ISETP.LT.AND P5, PT, R7, 0x1e000, !P0 ;  /* 0x0001e0000700780c */ /* 0x000fe200047a1270 */
[----:B------:R1:W2:Y:S01]  /*01c0*/  @P2 LDG.E.EL R14, desc[UR6][R2.64] ;  /* 0x00000006020e2981 */ /* 0x0002a2000c2e1900 */
[----:B------:R-:W-:Y:S02]  /*01d0*/  LOP3.LUT R4, R19, 0x28, R0, 0xfe, !PT ;  /* 0x0000002813047812 */ /* 0x000fe400078efe00 */
[----:B------:R-:W-:Y:S02]  /*01e0*/  LOP3.LUT R6, R19, 0x30, R0, 0xfe, !PT ;  /* 0x0000003013067812 */ /* 0x000fe400078efe00 */
[----:B------:R-:W-:Y:S02]  /*01f0*/  LOP3.LUT R7, R19, 0x38, R0, 0xfe, !PT ;  /* 0x0000003813077812 */ /* 0x000fe400078efe00 */
[----:B------:R-:W-:-:S02]  /*0200*/  ISETP.LT.AND P4, PT, R8, 0x1e000, !P0 ;  /* 0x0001e0000800780c */ /* 0x000fc40004781270 */
[----:B------:R-:W-:Y:S02]  /*0210*/  ISETP.LT.AND P3, PT, R4, 0x1e000, !P0 ;  /* 0x0001e0000400780c */ /* 0x000fe40004761270 */
[----:B------:R-:W-:Y:S02]  /*0220*/  ISETP.LT.AND P2, PT, R6, 0x1e000, !P0 ;  /* 0x0001e0000600780c */ /* 0x000fe40004741270 */
[----:B------:R-:W-:Y:S01]  /*0230*/  ISETP.LT.AND P0, PT, R7, 0x1e000, !P0 ;  /* 0x0001e0000700780c */ /* 0x000fe20004701270 */
[C---:B------:R-:W-:Y:S02]  /*0240*/  VIADD R7, R5.reuse, 0x90 ;  /* 0x0000009005077836 */ /* 0x040fe40000000000 */
[C---:B------:R-:W-:Y:S02]  /*0250*/  VIADD R9, R5.reuse, 0xd8 ;  /* 0x000000d805097836 */ /* 0x040fe40000000000 */
[C---:B------:R-:W-:Y:S02]  /*0260*/  VIADD R11, R5.reuse, 0x120 ;  /* 0x00000120050b7836 */ /* 0x040fe40000000000 */
[----:B------:R-:W-:-:S02]  /*0270*/  VIADD R13, R5, 0x168 ;  /* 0x00000168050d7836 */ /* 0x000fc40000000000 */
[C---:B------:R-:W-:Y:S02]  /*0280*/  VIADD R23, R5.reuse, 0x1b0 ;  /* 0x000001b005177836 */ /* 0x040fe40000000000 */
[C---:B------:R-:W-:Y:S02]  /*0290*/  VIADD R25, R5.reuse, 0x1f8 ;  /* 0x000001f805197836 */ /* 0x040fe40000000000 */
[----:B-1----:R-:W-:-:S04]  /*02a0*/  IMAD.WIDE R2, R5, 0x4, R16 ;  /* 0x0000000405027825 */ /* 0x002fc800078e0210 */
[----:B------:R-:W-:-:S04]  /*02b0*/  IMAD.WIDE R4, R7, 0x4, R16 ;  /* 0x0000000407047825 */ /* 0x000fc800078e0210 */
[----:B------:R-:W-:-:S04]  /*02c0*/  IMAD.WIDE R6, R9, 0x4, R16 ;  /* 0x0000000409067825 */ /* 0x000fc800078e0210 */
[----:B------:R-:W-:Y:S01]  /*02d0*/  IMAD.WIDE R8, R11, 0x4, R16 ;  /* 0x000000040b087825 */ /* 0x000fe200078e0210 */
[----:B------:R-:W-:-:S03]  /*02e0*/  CS2R R20, SRZ ;  /* 0x0000000000147805 */ /* 0x000fc6000001ff00 */
[----:B------:R-:W-:-:S03]  /*02f0*/  IMAD.WIDE R10, R13, 0x4, R16 ;  /* 0x000000040d0a7825 */ /* 0x000fc600078e0210 */
[----:B------:R1:W3:Y:S01]  /*0300*/  @P6 LDG.E.EL R20, desc[UR6][R4.64] ;  /* 0x0000000604146981 */ /* 0x0002e2000c2e1900 */
[--C-:B------:R-:W-:Y:S01]  /*0310*/  IMAD.WIDE R12, R23, 0x4, R16.reuse ;  /* 0x00000004170c7825 */ /* 0x100fe200078e0210 */
[----:B------:R-:W-:Y:S02]  /*0320*/  CS2R R22, SRZ ;  /* 0x0000000000167805 */ /* 0x000fe4000001ff00 */
[----:B------:R-:W4:Y:S01]  /*0330*/  @P5 LDG.E.EL R21, desc[UR6][R6.64] ;  /* 0x0000000606155981 */ /* 0x000f22000c2e1900 */
[----:B------:R-:W-:Y:S01]  /*0340*/  IMAD.WIDE R16, R25, 0x4, R16 ;  /* 0x0000000419107825 */ /* 0x000fe200078e0210 */
[----:B------:R-:W-:Y:S02]  /*0350*/  CS2R R24, SRZ ;  /* 0x0000000000187805 */ /* 0x000fe4000001ff00 */
[----:B------:R-:W5:Y:S01]  /*0360*/  @P4 LDG.E.EL R22, desc[UR6][R8.64] ;  /* 0x0000000608164981 */ /* 0x000f62000c2e1900 */
[----:B------:R-:W-:-:S03]  /*0370*/  IMAD.MOV.U32 R26, RZ, RZ, RZ ;  /* 0x000000ffff1a7224 */ /* 0x000fc600078e00ff */
[----:B------:R-:W5:Y:S04]  /*0380*/  @P3 LDG.E.EL R24, desc[UR6][R10.64] ;  /* 0x000000060a183981 */ /* 0x000f68000c2e1900 */
[----:B------:R1:W5:Y:S04]  /*0390*/  @P2 LDG.E.EL R23, desc[UR6][R12.64] ;  /* 0x000000060c172981 */ /* 0x000368000c2e1900 */
[----:B------:R1:W5:Y:S04]  /*03a0*/  @P1 LDG.E.EL R25, desc[UR6][R2.64] ;  /* 0x0000000602191981 */ /* 0x000368000c2e1900 */
[----:B------:R-:W5:Y:S01]  /*03b0*/  @P0 LDG.E.EL R26, desc[UR6][R16.64] ;  /* 0x00000006101a0981 */ /* 0x000f62000c2e1900 */
[----:B------:R-:W1:Y:S01]  /*03c0*/  S2R R27, SR_TID.X ;  /* 0x00000000001b7919 */ /* 0x000e620000002100 */
[----:B------:R-:W1:Y:S01]  /*03d0*/  S2UR UR5, SR_CgaCtaId ;  /* 0x00000000000579c3 */ /* 0x000e620000008800 */
[----:B------:R-:W-:-:S02]  /*03e0*/  UMOV UR4, 0x400 ;  /* 0x0000040000047882 */ /* 0x000fc40000000000 */
[----:B01----:R-:W-:Y:S01]  /*03f0*/  UPRMT UR4, UR5, 0x654, UR4 ;  /* 0x0000065405047896 */ /* 0x003fe20008000004 */
[----:B------:R-:W-:Y:S01]  /*0400*/  IMAD.SHL.U32 R4, R27, 0x40, RZ ;  /* 0x000000401b047824 */ /* 0x000fe200078e00ff */
[----:B------:R-:W-:-:S04]  /*0410*/  SHF.R.U32.HI R5, RZ, 0x4, R27 ;  /* 0x00000004ff057819 */ /* 0x000fc8000001161b */
[----:B------:R-:W-:Y:S02]  /*0420*/  SGXT.U32 R5, R5, 0x3 ;  /* 0x000000030505781a */ /* 0x000fe40000000000 */
[----:B------:R-:W-:-:S04]  /*0430*/  LOP3.LUT R4, R4, 0x3c0, RZ, 0xc0, !PT ;  /* 0x000003c004047812 */ /* 0x000fc800078ec0ff */
[C---:B------:R-:W-:Y:S02]  /*0440*/  LOP3.LUT R5, R4.reuse, R5, RZ, 0xfc, !PT ;  /* 0x0000000504057212 */ /* 0x040fe400078efcff */
[----:B------:R-:W-:-:S05]  /*0450*/  LEA.HI R4, R4, UR4, RZ, 0x1e ;  /* 0x0000000404047c11 */ /* 0x000fca000f8ff0ff */
[----:B------:R-:W-:Y:S01]  /*0460*/  IMAD R13, R5, 0x4, R4 ;  /* 0x00000004050d7824 */ /* 0x000fe200078e0204 */
[C---:B------:R-:W-:Y:S01]  /*0470*/  LOP3.LUT R2, R27.reuse, 0x70, RZ, 0xc0, !PT ;  /* 0x000000701b027812 */ /* 0x040fe200078ec0ff */
[----:B------:R-:W-:-:S04]  /*0480*/  IMAD.SHL.U32 R8, R27, 0x4, RZ ;  /* 0x000000041b087824 */ /* 0x000fc800078e00ff */
[----:B------:R-:W-:Y:S01]  /*0490*/  VIADD R3, R2, UR4 ;  /* 0x0000000402037c36 */ /* 0x000fe20008000000 */
[----:B------:R-:W-:-:S05]  /*04a0*/  LOP3.LUT R8, R8, 0x1fc, RZ, 0xc0, !PT ;  /* 0x000001fc08087812 */ /* 0x000fca00078ec0ff */
[----:B------:R-:W-:Y:S02]  /*04b0*/  IMAD R4, R8, 0x4, R3 ;  /* 0x0000000408047824 */ /* 0x000fe400078e0203 */
[----:B------:R-:W-:Y:S01]  /*04c0*/  IMAD.SHL.U32 R18, R18, 0x4, RZ ;  /* 0x0000000412127824 */ /* 0x000fe200078e00ff */
[----:B------:R-:W0:Y:S04]  /*04d0*/  LDC.64 R2, c[0x0][0x218] ;  /* 0x00008600ff027b82 */ /* 0x000e280000000a00 */
[----:B------:R-:W-:-:S05]  /*04e0*/  LOP3.LUT R18, R19, 0x3c, R18, 0xf8, !PT ;  /* 0x0000003c13127812 */ /* 0x000fca00078ef812 */
[----:B------:R-:W-:-:S05]  /*04f0*/  IMAD.HI R9, R18, 0x66666667, RZ ;  /* 0x6666666712097827 */ /* 0x000fca00078e02ff */
[----:B------:R-:W-:-:S04]  /*0500*/  SHF.R.U32.HI R10, RZ, 0x1f, R9 ;  /* 0x0000001fff0a7819 */ /* 0x000fc80000011609 */
[----:B------:R-:W-:Y:S02]  /*0510*/  LEA.HI.SX32 R11, R9, R10, 0x19 ;  /* 0x0000000a090b7211 */ /* 0x000fe400078fcaff */
[----:B------:R-:W-:Y:S02]  /*0520*/  LOP3.LUT R10, R8, 0x200, RZ, 0xfc, !PT ;  /* 0x00000200080a7812 */ /* 0x000fe400078efcff */
[----:B------:R-:W-:Y:S01]  /*0530*/  ISETP.GE.AND P0, PT, R18, 0x1e000, PT ;  /* 0x0001e0001200780c */ /* 0x000fe20003f06270 */
[----:B------:R-:W-:Y:S01]  /*0540*/  IMAD R18, R11, -0x140, R18 ;  /* 0xfffffec00b127824 */ /* 0x000fe200078e0212 */
[----:B------:R-:W-:Y:S02]  /*0550*/  LOP3.LUT R9, R15, R0, RZ, 0xfc, !PT ;  /* 0x000000000f097212 */ /* 0x000fe400078efcff */
[----:B------:R-:W-:Y:S02]  /*0560*/  LOP3.LUT R0, R15, 0x8, R0, 0xfe, !PT ;  /* 0x000000080f007812 */ /* 0x000fe400078efe00 */
[----:B------:R-:W-:Y:S01]  /*0570*/  SHF.R.U32.HI R10, RZ, 0x2, R10 ;  /* 0x00000002ff0a7819 */ /* 0x000fe2000001160a */
[----:B------:R-:W-:Y:S01]  /*0580*/  IMAD R18, R11, 0xb40, R18 ;  /* 0x00000b400b127824 */ /* 0x000fe200078e0212 */
[----:B------:R-:W-:-:S02]  /*0590*/  ISETP.LT.AND P1, PT, R9, 0x9, !P0 ;  /* 0x000000090900780c */ /* 0x000fc40004721270 */
[----:B------:R-:W-:Y:S02]  /*05a0*/  ISETP.LT.AND P0, PT, R0, 0x9, !P0 ;  /* 0x000000090000780c */ /* 0x000fe40004701270 */
[----:B------:R-:W-:Y:S01]  /*05b0*/  LOP3.LUT R10, R10, 0xf0, RZ, 0xc0, !PT ;  /* 0x000000f00a0a7812 */ /* 0x000fe200078ec0ff */
[----:B------:R-:W-:-:S04]  /*05c0*/  IMAD R11, R9, 0x140, R18 ;  /* 0x00000140090b7824 */ /* 0x000fc800078e0212 */
[----:B------:R-:W-:Y:S02]  /*05d0*/  VIADD R9, R10, UR4 ;  /* 0x000000040a097c36 */ /* 0x000fe40008000000 */
[----:B0-----:R-:W-:-:S04]  /*05e0*/  IMAD.WIDE R10, R11, 0x4, R2 ;  /* 0x000000040b0a7825 */ /* 0x001fc800078e0202 */
[----:B------:R-:W-:Y:S01]  /*05f0*/  IMAD R9, R8, 0x4, R9 ;  /* 0x0000000408097824 */ /* 0x000fe200078e0209 */
[----:B--2---:R-:W-:Y:S04]  /*0600*/  STS [R13+0x20], R14 ;  /* 0x0000200e0d007388 */ /* 0x004fe80000000800 */
[----:B---3--:R-:W-:Y:S04]  /*0610*/  STS [R13+0x40], R20 ;  /* 0x000040140d007388 */ /* 0x008fe80000000800 */
[----:B----4-:R-:W-:Y:S04]  /*0620*/  STS [R13+0x60], R21 ;  /* 0x000060150d007388 */ /* 0x010fe80000000800 */
[----:B-----5:R-:W-:Y:S04]  /*0630*/  STS [R13+0x80], R22 ;  /* 0x000080160d007388 */ /* 0x020fe80000000800 */
[----:B------:R-:W-:Y:S04]  /*0640*/  STS [R13+0xa0], R24 ;  /* 0x0000a0180d007388 */ /* 0x000fe80000000800 */
[----:B------:R-:W-:Y:S04]  /*0650*/  STS [R13+0xc0], R23 ;  /* 0x0000c0170d007388 */ /* 0x000fe80000000800 */
[----:B------:R-:W-:Y:S04]  /*0660*/  STS [R13], R25 ;  /* 0x000000190d007388 */ /* 0x000fe80000000800 */
[----:B------:R-:W-:Y:S01]  /*0670*/  STS [R13+0xe0], R26 ;  /* 0x0000e01a0d007388 */ /* 0x000fe20000000800 */
[----:B------:R-:W-:Y:S06]  /*0680*/  BAR.SYNC.DEFER_BLOCKING 0x0 ;  /* 0x0000000000007b1d */ /* 0x000fec0000010000 */
[----:B------:R-:W0:Y:S04]  /*0690*/  LDS.128 R4, [R4] ;  /* 0x0000000004047984 */ /* 0x000e280000000c00 */
[----:B0-----:R0:W-:Y:S02]  /*06a0*/  @P1 STG.E.128 desc[UR6][R10.64], R4 ;  /* 0x000000040a001986 */ /* 0x0011e4000c101d06 */
[----:B0-----:R-:W-:Y:S05]  /*06b0*/  @!P0 EXIT ;  /* 0x000000000000894d */ /* 0x001fea0003800000 */
[----:B0-----:R-:W0:Y:S01]  /*06c0*/  LDS.128 R8, [R9+0x800] ;  /* 0x0008000009087984 */ /* 0x001e220000000c00 */
[----:B------:R-:W-:-:S04]  /*06d0*/  IMAD R5, R0, 0x140, R18 ;  /* 0x0000014000057824 */ /* 0x000fc800078e0212 */
[----:B------:R-:W-:-:S05]  /*06e0*/  IMAD.WIDE R2, R5, 0x4, R2 ;  /* 0x0000000405027825 */ /* 0x000fca00078e0202 */
[----:B0-----:R-:W-:Y:S01]  /*06f0*/  STG.E.128 desc[UR6][R2.64], R8 ;  /* 0x0000000802007986 */ /* 0x001fe2000c101d06 */
[----:B------:R-:W-:Y:S05]  /*0700*/  EXIT ;  /* 0x000000000000794d */ /* 0x000fea0003800000 */
.L_x_0:
[----:B------:R-:W-:-:S00]  /*0710*/  BRA `(.L_x_0) ;  /* 0xfffffffc00fc7947 */ /* 0x000fc0000383ffff */
[----:B------:R-:W-:-:S00]  /*0720*/  NOP ;  /* 0x0000000000007918 */ /* 0x000fc00000000000 */
        /* <DEDUP_REMOVED lines=13> */
.L_x_1:


//--------------------- .nv.shared.triton_poi_fused_0 --------------------------
	.section	.nv.shared.triton_poi_fused_0,"aw",@nobits
	.sectionflags	@""
	.align	16
	.zero		1024


//--------------------- .nv.constant0.triton_poi_fused_0 --------------------------
	.section	.nv.constant0.triton_poi_fused_0,"a",@progbits
	.sectionflags	@""
	.align	4
.nv.constant0.triton_poi_fused_0:
	.zero		552
